	.headerflags	@"EF_CUDA_TEXMODE_UNIFIED EF_CUDA_64BIT_ADDRESS EF_CUDA_ACCELERATORS EF_CUDA_SM90 EF_CUDA_VIRTUAL_SM(EF_CUDA_SM90)"
	.elftype	@"ET_EXEC"


//--------------------- .nv.info                  --------------------------
	.section	.nv.info,"",@"SHT_CUDA_INFO"
	.align	4


	//----- nvinfo : EIATTR_REGCOUNT
	.align		4
        /*0000*/ 	.byte	0x04, 0x2f
        /*0002*/ 	.short	(.L_1 - .L_0)
	.align		4
.L_0:
        /*0004*/ 	.word	index@(triton_poi_fused_max_pool2d_with_indices_13)
        /*0008*/ 	.word	0x00000010


	//----- nvinfo : EIATTR_MIN_STACK_SIZE
	.align		4
.L_1:
        /*000c*/ 	.byte	0x04, 0x12
        /*000e*/ 	.short	(.L_3 - .L_2)
	.align		4
.L_2:
        /*0010*/ 	.word	index@(triton_poi_fused_max_pool2d_with_indices_13)
        /*0014*/ 	.word	0x00000000


	//----- nvinfo : EIATTR_FRAME_SIZE
	.align		4
.L_3:
        /*0018*/ 	.byte	0x04, 0x11
        /*001a*/ 	.short	(.L_5 - .L_4)
	.align		4
.L_4:
        /*001c*/ 	.word	index@(triton_poi_fused_max_pool2d_with_indices_13)
        /*0020*/ 	.word	0x00000000


	//----- nvinfo : EIATTR_MIN_STACK_SIZE
	.align		4
.L_5:
        /*0024*/ 	.byte	0x04, 0x12
        /*0026*/ 	.short	(.L_7 - .L_6)
	.align		4
.L_6:
        /*0028*/ 	.word	index@(triton_poi_fused_max_pool2d_with_indices_13)
        /*002c*/ 	.word	0x00000000
.L_7:


//--------------------- .nv.info.triton_poi_fused_max_pool2d_with_indices_13 --------------------------
	.section	.nv.info.triton_poi_fused_max_pool2d_with_indices_13,"",@"SHT_CUDA_INFO"
	.sectionflags	@""
	.align	4


	//----- nvinfo : EIATTR_CUDA_API_VERSION
	.align		4
        /*0000*/ 	.byte	0x04, 0x37
        /*0002*/ 	.short	(.L_9 - .L_8)
.L_8:
        /*0004*/ 	.word	0x0000007c


	//----- nvinfo : EIATTR_KPARAM_INFO
	.align		4
.L_9:
        /*0008*/ 	.byte	0x04, 0x17
        /*000a*/ 	.short	(.L_11 - .L_10)
.L_10:
        /*000c*/ 	.word	0x00000000
        /*0010*/ 	.short	0x0003
        /*0012*/ 	.short	0x0018
        /*0014*/ 	.byte	0x00, 0xf0, 0x11, 0x00


	//----- nvinfo : EIATTR_KPARAM_INFO
	.align		4
.L_11:
        /*0018*/ 	.byte	0x04, 0x17
        /*001a*/ 	.short	(.L_13 - .L_12)
.L_12:
        /*001c*/ 	.word	0x00000000
        /*0020*/ 	.short	0x0002
        /*0022*/ 	.short	0x0010
        /*0024*/ 	.byte	0x00, 0xf4, 0x21, 0x00


	//----- nvinfo : EIATTR_KPARAM_INFO
	.align		4
.L_13:
        /*0028*/ 	.byte	0x04, 0x17
        /*002a*/ 	.short	(.L_15 - .L_14)
.L_14:
        /*002c*/ 	.word	0x00000000
        /*0030*/ 	.short	0x0001
        /*0032*/ 	.short	0x0008
        /*0034*/ 	.byte	0x00, 0xf4, 0x21, 0x00


	//----- nvinfo : EIATTR_KPARAM_INFO
	.align		4
.L_15:
        /*0038*/ 	.byte	0x04, 0x17
        /*003a*/ 	.short	(.L_17 - .L_16)
.L_16:
        /*003c*/ 	.word	0x00000000
        /*0040*/ 	.short	0x0000
        /*0042*/ 	.short	0x0000
        /*0044*/ 	.byte	0x00, 0xf4, 0x21, 0x00


	//----- nvinfo : EIATTR_SPARSE_MMA_MASK
	.align		4
.L_17:
        /*0048*/ 	.byte	0x03, 0x50
        /*004a*/ 	.short	0x0000


	//----- nvinfo : EIATTR_MAXREG_COUNT
	.align		4
        /*004c*/ 	.byte	0x03, 0x1b
        /*004e*/ 	.short	0x00ff


	//----- nvinfo : EIATTR_EXIT_INSTR_OFFSETS
	.align		4
        /*0050*/ 	.byte	0x04, 0x1c
        /*0052*/ 	.short	(.L_19 - .L_18)


	//   ....[0]....
.L_18:
        /*0054*/ 	.word	0x00000410


	//----- nvinfo : EIATTR_REQNTID
	.align		4
.L_19:
        /*0058*/ 	.byte	0x04, 0x10
        /*005a*/ 	.short	(.L_21 - .L_20)
.L_20:
        /*005c*/ 	.word	0x00000100
        /*0060*/ 	.word	0x00000001
        /*0064*/ 	.word	0x00000001


	//----- nvinfo : EIATTR_CBANK_PARAM_SIZE
	.align		4
.L_21:
        /*0068*/ 	.byte	0x03, 0x19
        /*006a*/ 	.short	0x001c


	//----- nvinfo : EIATTR_PARAM_CBANK
	.align		4
        /*006c*/ 	.byte	0x04, 0x0a
        /*006e*/ 	.short	(.L_23 - .L_22)
	.align		4
.L_22:
        /*0070*/ 	.word	index@(.nv.constant0.triton_poi_fused_max_pool2d_with_indices_13)
        /*0074*/ 	.short	0x0210
        /*0076*/ 	.short	0x001c


	//----- nvinfo : EIATTR_SW_WAR
	.align		4
.L_23:
        /*0078*/ 	.byte	0x04, 0x36
        /*007a*/ 	.short	(.L_25 - .L_24)
.L_24:
        /*007c*/ 	.word	0x00000008
.L_25:


//--------------------- .nv.callgraph             --------------------------
	.section	.nv.callgraph,"",@"SHT_CUDA_CALLGRAPH"
	.align	4
	.sectionentsize	8
	.align		4
        /*0000*/ 	.word	0x00000000
	.align		4
        /*0004*/ 	.word	0xffffffff
	.align		4
        /*0008*/ 	.word	0x00000000
	.align		4
        /*000c*/ 	.word	0xfffffffe
	.align		4
        /*0010*/ 	.word	0x00000000
	.align		4
        /*0014*/ 	.word	0xfffffffd
	.align		4
        /*0018*/ 	.word	0x00000000
	.align		4
        /*001c*/ 	.word	0xfffffffc


//--------------------- .text.triton_poi_fused_max_pool2d_with_indices_13 --------------------------
	.section	.text.triton_poi_fused_max_pool2d_with_indices_13,"ax",@progbits
	.align	128
        .global         triton_poi_fused_max_pool2d_with_indices_13
        .type           triton_poi_fused_max_pool2d_with_indices_13,@function
        .size           triton_poi_fused_max_pool2d_with_indices_13,(.L_x_1 - triton_poi_fused_max_pool2d_with_indices_13)
        .other          triton_poi_fused_max_pool2d_with_indices_13,@"STO_CUDA_ENTRY STV_DEFAULT"
triton_poi_fused_max_pool2d_with_indices_13:
.text.triton_poi_fused_max_pool2d_with_indices_13:
[----:B------:R-:W-:Y:S01]  /*0000*/  LDC R1, c[0x0][0x28] ;  /* 0x00000a00ff017b82 */ /* 0x000fe20000000800 */
[----:B------:R-:W1:Y:S01]  /*0010*/  S2R R0, SR_TID.X ;  /* 0x0000000000007919 */ /* 0x000e620000002100 */
[----:B------:R-:W-:Y:S01]  /*0020*/  ULDC.64 UR4, c[0x0][0x208] ;  /* 0x0000820000047ab9 */ /* 0x000fe20000000a00 */
[----:B------:R-:W-:Y:S01]  /*0030*/  ULDC.64 UR6, c[0x0][0x220] ;  /* 0x0000880000067ab9 */ /* 0x000fe20000000a00 */
[----:B------:R-:W2:Y:S01]  /*0040*/  S2R R3, SR_CTAID.X ;  /* 0x0000000000037919 */ /* 0x000ea20000002500 */
[----:B-1----:R-:W-:-:S05]  /*0050*/  IMAD.SHL.U32 R0, R0, 0x2, RZ ;  /* 0x0000000200007824 */ /* 0x002fca00078e00ff */
[----:B------:R-:W-:-:S05]  /*0060*/  LOP3.LUT R0, R0, 0x1fe, RZ, 0xc0, !PT ;  /* 0x000001fe00007812 */ /* 0x000fca00078ec0ff */
[----:B--2---:R-:W-:-:S04]  /*0070*/  IMAD R0, R3, 0x200, R0 ;  /* 0x0000020003007824 */ /* 0x004fc800078e0200 */
[----:B------:R-:W-:Y:S01]  /*0080*/  IMAD.HI R8, R0, 0x3e0f83e1, RZ ;  /* 0x3e0f83e100087827 */ /* 0x000fe200078e02ff */
[----:B------:R-:W-:-:S04]  /*0090*/  SHF.R.S32.HI R3, RZ, 0x1f, R0 ;  /* 0x0000001fff037819 */ /* 0x000fc80000011400 */
[----:B------:R-:W-:Y:S02]  /*00a0*/  LEA.HI R4, R3, R0, RZ, 0x6 ;  /* 0x0000000003047211 */ /* 0x000fe400078f30ff */
[----:B------:R-:W1:Y:S01]  /*00b0*/  LDC.64 R2, c[0x0][0x210] ;  /* 0x00008400ff027b82 */ /* 0x000e620000000a00 */
[----:B------:R-:W-:Y:S02]  /*00c0*/  SHF.R.U32.HI R11, RZ, 0x1f, R8 ;  /* 0x0000001fff0b7819 */ /* 0x000fe40000011608 */
[----:B------:R-:W-:Y:S02]  /*00d0*/  SHF.R.S32.HI R5, RZ, 0x6, R4 ;  /* 0x00000006ff057819 */ /* 0x000fe40000011404 */
[----:B------:R-:W-:Y:S02]  /*00e0*/  LOP3.LUT R7, R4, 0xffffffc0, RZ, 0xc0, !PT ;  /* 0xffffffc004077812 */ /* 0x000fe400078ec0ff */
[----:B------:R-:W-:Y:S01]  /*00f0*/  LEA.HI.SX32 R8, R8, R11, 0x15 ;  /* 0x0000000b08087211 */ /* 0x000fe200078faaff */
[----:B------:R-:W-:-:S04]  /*0100*/  IMAD.HI R6, R5, 0x3e0f83e1, RZ ;  /* 0x3e0f83e105067827 */ /* 0x000fc800078e02ff */
[----:B------:R-:W-:Y:S01]  /*0110*/  IMAD.IADD R7, R0, 0x1, -R7 ;  /* 0x0000000100077824 */ /* 0x000fe200078e0a07 */
[----:B------:R-:W-:-:S03]  /*0120*/  SHF.R.U32.HI R9, RZ, 0x1f, R6 ;  /* 0x0000001fff097819 */ /* 0x000fc60000011606 */
[----:B------:R-:W-:Y:S01]  /*0130*/  IMAD R7, R8, 0x8400, R7 ;  /* 0x0000840008077824 */ /* 0x000fe200078e0207 */
[----:B------:R-:W-:-:S05]  /*0140*/  LEA.HI R6, R6, R9, RZ, 0x1b ;  /* 0x0000000906067211 */ /* 0x000fca00078fd8ff */
[----:B------:R-:W-:-:S04]  /*0150*/  IMAD R6, R6, -0x84, R5 ;  /* 0xffffff7c06067824 */ /* 0x000fc800078e0205 */
[----:B------:R-:W-:-:S04]  /*0160*/  IMAD R11, R6, 0x80, R7 ;  /* 0x00000080060b7824 */ /* 0x000fc800078e0207 */
[C---:B------:R-:W-:Y:S02]  /*0170*/  VIADD R9, R11.reuse, 0x40 ;  /* 0x000000400b097836 */ /* 0x040fe40000000000 */
[----:B-1----:R-:W-:-:S04]  /*0180*/  IMAD.WIDE R6, R11, 0x4, R2 ;  /* 0x000000040b067825 */ /* 0x002fc800078e0202 */
[--C-:B------:R-:W-:Y:S02]  /*0190*/  IMAD.WIDE R8, R9, 0x4, R2.reuse ;  /* 0x0000000409087825 */ /* 0x100fe400078e0202 */
[----:B------:R-:W2:Y:S02]  /*01a0*/  LDG.E.64 R6, desc[UR4][R6.64] ;  /* 0x0000000406067981 */ /* 0x000ea4000c1e1b00 */
[----:B------:R-:W-:Y:S02]  /*01b0*/  VIADD R5, R11, 0x4200 ;  /* 0x000042000b057836 */ /* 0x000fe40000000000 */
[----:B------:R1:W2:Y:S02]  /*01c0*/  LDG.E.64 R12, desc[UR4][R8.64] ;  /* 0x00000004080c7981 */ /* 0x0002a4000c1e1b00 */
[----:B------:R-:W-:-:S04]  /*01d0*/  IMAD.WIDE R4, R5, 0x4, R2 ;  /* 0x0000000405047825 */ /* 0x000fc800078e0202 */
[----:B------:R-:W-:Y:S02]  /*01e0*/  VIADD R11, R11, 0x4240 ;  /* 0x000042400b0b7836 */ /* 0x000fe40000000000 */
[----:B------:R-:W3:Y:S02]  /*01f0*/  LDG.E.64 R4, desc[UR4][R4.64] ;  /* 0x0000000404047981 */ /* 0x000ee4000c1e1b00 */
[----:B------:R-:W-:Y:S01]  /*0200*/  IMAD.WIDE R2, R11, 0x4, R2 ;  /* 0x000000040b027825 */ /* 0x000fe200078e0202 */
[----:B-1----:R-:W1:Y:S05]  /*0210*/  LDC.64 R8, c[0x0][0x218] ;  /* 0x00008600ff087b82 */ /* 0x002e6a0000000a00 */
[----:B------:R-:W4:Y:S01]  /*0220*/  LDG.E.64 R2, desc[UR4][R2.64] ;  /* 0x0000000402027981 */ /* 0x000f22000c1e1b00 */
[----:B--2---:R-:W-:-:S02]  /*0230*/  FSETP.GT.AND P4, PT, R13, R7, PT ;  /* 0x000000070d00720b */ /* 0x004fc40003f84000 */
[----:B------:R-:W-:Y:S02]  /*0240*/  FSETP.GT.AND P3, PT, R12, R6, PT ;  /* 0x000000060c00720b */ /* 0x000fe40003f64000 */
[----:B------:R-:W-:Y:S02]  /*0250*/  FSETP.NAN.AND P0, PT, R13, R13, PT ;  /* 0x0000000d0d00720b */ /* 0x000fe40003f08000 */
[----:B---3--:R-:W-:Y:S02]  /*0260*/  FSETP.NAN.AND P6, PT, R5, R5, PT ;  /* 0x000000050500720b */ /* 0x008fe40003fc8000 */
[----:B------:R-:W-:Y:S02]  /*0270*/  FSETP.NAN.AND P5, PT, R4, R4, PT ;  /* 0x000000040400720b */ /* 0x000fe40003fa8000 */
[----:B------:R-:W-:-:S03]  /*0280*/  FSETP.NAN.AND P1, PT, R12, R12, PT ;  /* 0x0000000c0c00720b */ /* 0x000fc60003f28000 */
[----:B------:R-:W-:Y:S02]  /*0290*/  @!P4 SEL R13, R13, R7, P0 ;  /* 0x000000070d0dc207 */ /* 0x000fe40000000000 */
[----:B------:R-:W-:Y:S02]  /*02a0*/  @!P3 SEL R12, R12, R6, P1 ;  /* 0x000000060c0cb207 */ /* 0x000fe40000800000 */
[----:B------:R-:W-:Y:S02]  /*02b0*/  FSETP.GEU.AND P0, PT, R13, R5, PT ;  /* 0x000000050d00720b */ /* 0x000fe40003f0e000 */
[----:B----4-:R-:W-:Y:S02]  /*02c0*/  FSETP.NAN.AND P1, PT, R2, R2, PT ;  /* 0x000000020200720b */ /* 0x010fe40003f28000 */
[----:B------:R-:W-:Y:S02]  /*02d0*/  FSETP.GEU.AND P2, PT, R12, R4, PT ;  /* 0x000000040c00720b */ /* 0x000fe40003f4e000 */
[----:B------:R-:W-:-:S02]  /*02e0*/  @!P6 SEL R5, R5, R13, !P0 ;  /* 0x0000000d0505e207 */ /* 0x000fc40004000000 */
[----:B------:R-:W-:Y:S02]  /*02f0*/  FSETP.NAN.AND P6, PT, R3, R3, PT ;  /* 0x000000030300720b */ /* 0x000fe40003fc8000 */
[----:B------:R-:W-:Y:S02]  /*0300*/  SEL R7, RZ, 0x1, !P4 ;  /* 0x00000001ff077807 */ /* 0x000fe40006000000 */
[----:B------:R-:W-:Y:S02]  /*0310*/  @!P5 SEL R4, R4, R12, !P2 ;  /* 0x0000000c0404d207 */ /* 0x000fe40005000000 */
[----:B------:R-:W-:Y:S02]  /*0320*/  SEL R6, RZ, 0x1, !P3 ;  /* 0x00000001ff067807 */ /* 0x000fe40005800000 */
[----:B------:R-:W-:Y:S02]  /*0330*/  SEL R7, R7, 0x2, P0 ;  /* 0x0000000207077807 */ /* 0x000fe40000000000 */
[----:B------:R-:W-:-:S02]  /*0340*/  FSETP.GEU.AND P3, PT, R4, R2, PT ;  /* 0x000000020400720b */ /* 0x000fc40003f6e000 */
[----:B------:R-:W-:Y:S02]  /*0350*/  SEL R10, R6, 0x2, P2 ;  /* 0x00000002060a7807 */ /* 0x000fe40001000000 */
[----:B------:R-:W-:Y:S02]  /*0360*/  FSETP.GEU.AND P0, PT, R5, R3, PT ;  /* 0x000000030500720b */ /* 0x000fe40003f0e000 */
[----:B------:R-:W-:Y:S02]  /*0370*/  @!P1 SEL R2, R2, R4, !P3 ;  /* 0x0000000402029207 */ /* 0x000fe40005800000 */
[----:B------:R-:W-:Y:S02]  /*0380*/  SEL R10, R10, 0x3, P3 ;  /* 0x000000030a0a7807 */ /* 0x000fe40001800000 */
[----:B------:R-:W-:Y:S02]  /*0390*/  SEL R11, R7, 0x3, P0 ;  /* 0x00000003070b7807 */ /* 0x000fe40000000000 */
[----:B------:R-:W-:-:S02]  /*03a0*/  IADD3 R6, P1, R0, UR6, RZ ;  /* 0x0000000600067c10 */ /* 0x000fc4000ff3e0ff */
[----:B------:R-:W-:Y:S01]  /*03b0*/  @!P6 SEL R3, R3, R5, !P0 ;  /* 0x000000050303e207 */ /* 0x000fe20004000000 */
[C---:B-1----:R-:W-:Y:S01]  /*03c0*/  IMAD.WIDE R4, R0.reuse, 0x4, R8 ;  /* 0x0000000400047825 */ /* 0x042fe200078e0208 */
[----:B------:R-:W-:-:S03]  /*03d0*/  LEA.HI.X.SX32 R7, R0, UR7, 0x1, P1 ;  /* 0x0000000700077c11 */ /* 0x000fc600088f0eff */
[----:B------:R-:W-:Y:S01]  /*03e0*/  IMAD R11, R11, 0x100, R10 ;  /* 0x000001000b0b7824 */ /* 0x000fe200078e020a */
[----:B------:R-:W-:Y:S04]  /*03f0*/  STG.E.64 desc[UR4][R4.64], R2 ;  /* 0x0000000204007986 */ /* 0x000fe8000c101b04 */
[----:B------:R-:W-:Y:S01]  /*0400*/  STG.E.U16 desc[UR4][R6.64], R11 ;  /* 0x0000000b06007986 */ /* 0x000fe2000c101504 */
[----:B------:R-:W-:Y:S05]  /*0410*/  EXIT ;  /* 0x000000000000794d */ /* 0x000fea0003800000 */
.L_x_0:
[----:B------:R-:W-:-:S00]  /*0420*/  BRA `(.L_x_0) ;  /* 0xfffffffc00fc7947 */ /* 0x000fc0000383ffff */
[----:B------:R-:W-:-:S00]  /*0430*/  NOP ;  /* 0x0000000000007918 */ /* 0x000fc00000000000 */
        /* <DEDUP_REMOVED lines=12> */
.L_x_1:


//--------------------- .nv.constant0.triton_poi_fused_max_pool2d_with_indices_13 --------------------------
	.section	.nv.constant0.triton_poi_fused_max_pool2d_with_indices_13,"a",@progbits
	.sectionflags	@""
	.align	4
.nv.constant0.triton_poi_fused_max_pool2d_with_indices_13:
	.zero		556
